//
// Generated by NVIDIA NVVM Compiler
//
// Compiler Build ID: CL-36424714
// Cuda compilation tools, release 13.0, V13.0.88
// Based on NVVM 20.0.0
//

.version 9.0
.target sm_100
.address_size 64

	// .globl	_Z9addKernelPdS_S_ii

.visible .entry _Z9addKernelPdS_S_ii(
	.param .u64 .ptr .align 1 _Z9addKernelPdS_S_ii_param_0,
	.param .u64 .ptr .align 1 _Z9addKernelPdS_S_ii_param_1,
	.param .u64 .ptr .align 1 _Z9addKernelPdS_S_ii_param_2,
	.param .u32 _Z9addKernelPdS_S_ii_param_3,
	.param .u32 _Z9addKernelPdS_S_ii_param_4
)
{
	.reg .pred 	%p<4>;
	.reg .b32 	%r<14>;
	.reg .b64 	%rd<11>;
	.reg .b64 	%fd<4>;

	ld.param.u64 	%rd1, [_Z9addKernelPdS_S_ii_param_0];
	ld.param.u64 	%rd2, [_Z9addKernelPdS_S_ii_param_1];
	ld.param.u64 	%rd3, [_Z9addKernelPdS_S_ii_param_2];
	ld.param.u32 	%r4, [_Z9addKernelPdS_S_ii_param_3];
	ld.param.u32 	%r5, [_Z9addKernelPdS_S_ii_param_4];
	mov.u32 	%r6, %ctaid.x;
	mov.u32 	%r7, %ntid.x;
	mov.u32 	%r8, %tid.x;
	mad.lo.s32 	%r1, %r6, %r7, %r8;
	mov.u32 	%r9, %ctaid.y;
	mov.u32 	%r10, %ntid.y;
	mov.u32 	%r11, %tid.y;
	mad.lo.s32 	%r12, %r9, %r10, %r11;
	setp.ge.s32 	%p1, %r1, %r4;
	setp.ge.s32 	%p2, %r12, %r5;
	or.pred  	%p3, %p1, %p2;
	@%p3 bra 	$L__BB0_2;
	cvta.to.global.u64 	%rd4, %rd1;
	cvta.to.global.u64 	%rd5, %rd2;
	cvta.to.global.u64 	%rd6, %rd3;
	mad.lo.s32 	%r13, %r5, %r1, %r12;
	mul.wide.s32 	%rd7, %r13, 8;
	add.s64 	%rd8, %rd4, %rd7;
	ld.global.f64 	%fd1, [%rd8];
	add.s64 	%rd9, %rd5, %rd7;
	ld.global.f64 	%fd2, [%rd9];
	add.f64 	%fd3, %fd1, %fd2;
	add.s64 	%rd10, %rd6, %rd7;
	st.global.f64 	[%rd10], %fd3;
$L__BB0_2:
	ret;

}
	// .globl	_Z9subKernelPdS_S_ii
.visible .entry _Z9subKernelPdS_S_ii(
	.param .u64 .ptr .align 1 _Z9subKernelPdS_S_ii_param_0,
	.param .u64 .ptr .align 1 _Z9subKernelPdS_S_ii_param_1,
	.param .u64 .ptr .align 1 _Z9subKernelPdS_S_ii_param_2,
	.param .u32 _Z9subKernelPdS_S_ii_param_3,
	.param .u32 _Z9subKernelPdS_S_ii_param_4
)
{
	.reg .pred 	%p<4>;
	.reg .b32 	%r<14>;
	.reg .b64 	%rd<11>;
	.reg .b64 	%fd<4>;

	ld.param.u64 	%rd1, [_Z9subKernelPdS_S_ii_param_0];
	ld.param.u64 	%rd2, [_Z9subKernelPdS_S_ii_param_1];
	ld.param.u64 	%rd3, [_Z9subKernelPdS_S_ii_param_2];
	ld.param.u32 	%r4, [_Z9subKernelPdS_S_ii_param_3];
	ld.param.u32 	%r5, [_Z9subKernelPdS_S_ii_param_4];
	mov.u32 	%r6, %ctaid.x;
	mov.u32 	%r7, %ntid.x;
	mov.u32 	%r8, %tid.x;
	mad.lo.s32 	%r1, %r6, %r7, %r8;
	mov.u32 	%r9, %ctaid.y;
	mov.u32 	%r10, %ntid.y;
	mov.u32 	%r11, %tid.y;
	mad.lo.s32 	%r12, %r9, %r10, %r11;
	setp.ge.s32 	%p1, %r1, %r4;
	setp.ge.s32 	%p2, %r12, %r5;
	or.pred  	%p3, %p1, %p2;
	@%p3 bra 	$L__BB1_2;
	cvta.to.global.u64 	%rd4, %rd1;
	cvta.to.global.u64 	%rd5, %rd2;
	cvta.to.global.u64 	%rd6, %rd3;
	mad.lo.s32 	%r13, %r5, %r1, %r12;
	mul.wide.s32 	%rd7, %r13, 8;
	add.s64 	%rd8, %rd4, %rd7;
	ld.global.f64 	%fd1, [%rd8];
	add.s64 	%rd9, %rd5, %rd7;
	ld.global.f64 	%fd2, [%rd9];
	sub.f64 	%fd3, %fd1, %fd2;
	add.s64 	%rd10, %rd6, %rd7;
	st.global.f64 	[%rd10], %fd3;
$L__BB1_2:
	ret;

}
	// .globl	_Z9mulKernelPdS_S_iii
.visible .entry _Z9mulKernelPdS_S_iii(
	.param .u64 .ptr .align 1 _Z9mulKernelPdS_S_iii_param_0,
	.param .u64 .ptr .align 1 _Z9mulKernelPdS_S_iii_param_1,
	.param .u64 .ptr .align 1 _Z9mulKernelPdS_S_iii_param_2,
	.param .u32 _Z9mulKernelPdS_S_iii_param_3,
	.param .u32 _Z9mulKernelPdS_S_iii_param_4,
	.param .u32 _Z9mulKernelPdS_S_iii_param_5
)
{
	.reg .pred 	%p<13>;
	.reg .b32 	%r<46>;
	.reg .b64 	%rd<39>;
	.reg .b64 	%fd<68>;

	ld.param.u64 	%rd4, [_Z9mulKernelPdS_S_iii_param_0];
	ld.param.u64 	%rd5, [_Z9mulKernelPdS_S_iii_param_1];
	ld.param.u64 	%rd3, [_Z9mulKernelPdS_S_iii_param_2];
	ld.param.u32 	%r22, [_Z9mulKernelPdS_S_iii_param_3];
	ld.param.u32 	%r20, [_Z9mulKernelPdS_S_iii_param_4];
	ld.param.u32 	%r23, [_Z9mulKernelPdS_S_iii_param_5];
	cvta.to.global.u64 	%rd1, %rd5;
	cvta.to.global.u64 	%rd2, %rd4;
	mov.u32 	%r24, %ctaid.x;
	mov.u32 	%r25, %ntid.x;
	mov.u32 	%r26, %tid.x;
	mad.lo.s32 	%r1, %r24, %r25, %r26;
	mov.u32 	%r27, %ctaid.y;
	mov.u32 	%r28, %ntid.y;
	mov.u32 	%r29, %tid.y;
	mad.lo.s32 	%r30, %r27, %r28, %r29;
	setp.ge.s32 	%p1, %r1, %r22;
	setp.ge.s32 	%p2, %r30, %r23;
	or.pred  	%p3, %p1, %p2;
	@%p3 bra 	$L__BB2_14;
	setp.lt.s32 	%p4, %r20, 1;
	mov.f64 	%fd67, 0d0000000000000000;
	@%p4 bra 	$L__BB2_13;
	mul.lo.s32 	%r3, %r20, %r1;
	and.b32  	%r4, %r20, 7;
	setp.lt.u32 	%p5, %r20, 8;
	mov.f64 	%fd67, 0d0000000000000000;
	mov.b32 	%r44, 0;
	@%p5 bra 	$L__BB2_5;
	and.b32  	%r44, %r20, 2147483640;
	neg.s32 	%r42, %r44;
	shl.b32 	%r7, %r23, 3;
	mov.f64 	%fd67, 0d0000000000000000;
	mul.wide.s32 	%rd10, %r23, 8;
	mov.u32 	%r40, %r3;
	mov.u32 	%r41, %r30;
$L__BB2_4:
	.pragma "nounroll";
	mul.wide.s32 	%rd6, %r40, 8;
	add.s64 	%rd7, %rd2, %rd6;
	ld.global.f64 	%fd17, [%rd7];
	mul.wide.s32 	%rd8, %r41, 8;
	add.s64 	%rd9, %rd1, %rd8;
	ld.global.f64 	%fd18, [%rd9];
	fma.rn.f64 	%fd19, %fd17, %fd18, %fd67;
	ld.global.f64 	%fd20, [%rd7+8];
	add.s64 	%rd11, %rd9, %rd10;
	ld.global.f64 	%fd21, [%rd11];
	fma.rn.f64 	%fd22, %fd20, %fd21, %fd19;
	ld.global.f64 	%fd23, [%rd7+16];
	add.s64 	%rd12, %rd11, %rd10;
	ld.global.f64 	%fd24, [%rd12];
	fma.rn.f64 	%fd25, %fd23, %fd24, %fd22;
	ld.global.f64 	%fd26, [%rd7+24];
	add.s64 	%rd13, %rd12, %rd10;
	ld.global.f64 	%fd27, [%rd13];
	fma.rn.f64 	%fd28, %fd26, %fd27, %fd25;
	ld.global.f64 	%fd29, [%rd7+32];
	add.s64 	%rd14, %rd13, %rd10;
	ld.global.f64 	%fd30, [%rd14];
	fma.rn.f64 	%fd31, %fd29, %fd30, %fd28;
	ld.global.f64 	%fd32, [%rd7+40];
	add.s64 	%rd15, %rd14, %rd10;
	ld.global.f64 	%fd33, [%rd15];
	fma.rn.f64 	%fd34, %fd32, %fd33, %fd31;
	ld.global.f64 	%fd35, [%rd7+48];
	add.s64 	%rd16, %rd15, %rd10;
	ld.global.f64 	%fd36, [%rd16];
	fma.rn.f64 	%fd37, %fd35, %fd36, %fd34;
	ld.global.f64 	%fd38, [%rd7+56];
	add.s64 	%rd17, %rd16, %rd10;
	ld.global.f64 	%fd39, [%rd17];
	fma.rn.f64 	%fd67, %fd38, %fd39, %fd37;
	add.s32 	%r42, %r42, 8;
	add.s32 	%r41, %r41, %r7;
	add.s32 	%r40, %r40, 8;
	setp.ne.s32 	%p6, %r42, 0;
	@%p6 bra 	$L__BB2_4;
$L__BB2_5:
	setp.eq.s32 	%p7, %r4, 0;
	@%p7 bra 	$L__BB2_13;
	and.b32  	%r15, %r20, 3;
	setp.lt.u32 	%p8, %r4, 4;
	@%p8 bra 	$L__BB2_8;
	add.s32 	%r32, %r44, %r3;
	mul.wide.s32 	%rd18, %r32, 8;
	add.s64 	%rd19, %rd2, %rd18;
	ld.global.f64 	%fd41, [%rd19];
	mad.lo.s32 	%r33, %r44, %r23, %r30;
	mul.wide.s32 	%rd20, %r33, 8;
	add.s64 	%rd21, %rd1, %rd20;
	ld.global.f64 	%fd42, [%rd21];
	fma.rn.f64 	%fd43, %fd41, %fd42, %fd67;
	ld.global.f64 	%fd44, [%rd19+8];
	mul.wide.s32 	%rd22, %r23, 8;
	add.s64 	%rd23, %rd21, %rd22;
	ld.global.f64 	%fd45, [%rd23];
	fma.rn.f64 	%fd46, %fd44, %fd45, %fd43;
	ld.global.f64 	%fd47, [%rd19+16];
	add.s64 	%rd24, %rd23, %rd22;
	ld.global.f64 	%fd48, [%rd24];
	fma.rn.f64 	%fd49, %fd47, %fd48, %fd46;
	ld.global.f64 	%fd50, [%rd19+24];
	add.s64 	%rd25, %rd24, %rd22;
	ld.global.f64 	%fd51, [%rd25];
	fma.rn.f64 	%fd67, %fd50, %fd51, %fd49;
	add.s32 	%r44, %r44, 4;
$L__BB2_8:
	setp.eq.s32 	%p9, %r15, 0;
	@%p9 bra 	$L__BB2_13;
	setp.eq.s32 	%p10, %r15, 1;
	@%p10 bra 	$L__BB2_11;
	add.s32 	%r34, %r44, %r3;
	mul.wide.s32 	%rd26, %r34, 8;
	add.s64 	%rd27, %rd2, %rd26;
	ld.global.f64 	%fd53, [%rd27];
	mad.lo.s32 	%r35, %r44, %r23, %r30;
	mul.wide.s32 	%rd28, %r35, 8;
	add.s64 	%rd29, %rd1, %rd28;
	ld.global.f64 	%fd54, [%rd29];
	fma.rn.f64 	%fd55, %fd53, %fd54, %fd67;
	ld.global.f64 	%fd56, [%rd27+8];
	mul.wide.s32 	%rd30, %r23, 8;
	add.s64 	%rd31, %rd29, %rd30;
	ld.global.f64 	%fd57, [%rd31];
	fma.rn.f64 	%fd67, %fd56, %fd57, %fd55;
	add.s32 	%r44, %r44, 2;
$L__BB2_11:
	and.b32  	%r36, %r20, 1;
	setp.eq.b32 	%p11, %r36, 1;
	not.pred 	%p12, %p11;
	@%p12 bra 	$L__BB2_13;
	add.s32 	%r37, %r44, %r3;
	mul.wide.s32 	%rd32, %r37, 8;
	add.s64 	%rd33, %rd2, %rd32;
	ld.global.f64 	%fd58, [%rd33];
	mad.lo.s32 	%r38, %r44, %r23, %r30;
	mul.wide.s32 	%rd34, %r38, 8;
	add.s64 	%rd35, %rd1, %rd34;
	ld.global.f64 	%fd59, [%rd35];
	fma.rn.f64 	%fd67, %fd58, %fd59, %fd67;
$L__BB2_13:
	mad.lo.s32 	%r39, %r23, %r1, %r30;
	cvta.to.global.u64 	%rd36, %rd3;
	mul.wide.s32 	%rd37, %r39, 8;
	add.s64 	%rd38, %rd36, %rd37;
	st.global.f64 	[%rd38], %fd67;
$L__BB2_14:
	ret;

}
	// .globl	_Z15transposeKernelPdS_ii
.visible .entry _Z15transposeKernelPdS_ii(
	.param .u64 .ptr .align 1 _Z15transposeKernelPdS_ii_param_0,
	.param .u64 .ptr .align 1 _Z15transposeKernelPdS_ii_param_1,
	.param .u32 _Z15transposeKernelPdS_ii_param_2,
	.param .u32 _Z15transposeKernelPdS_ii_param_3
)
{
	.reg .pred 	%p<4>;
	.reg .b32 	%r<15>;
	.reg .b64 	%rd<9>;
	.reg .b64 	%fd<2>;

	ld.param.u64 	%rd1, [_Z15transposeKernelPdS_ii_param_0];
	ld.param.u64 	%rd2, [_Z15transposeKernelPdS_ii_param_1];
	ld.param.u32 	%r3, [_Z15transposeKernelPdS_ii_param_2];
	ld.param.u32 	%r5, [_Z15transposeKernelPdS_ii_param_3];
	mov.u32 	%r6, %ctaid.x;
	mov.u32 	%r7, %ntid.x;
	mov.u32 	%r8, %tid.x;
	mad.lo.s32 	%r1, %r6, %r7, %r8;
	mov.u32 	%r9, %ctaid.y;
	mov.u32 	%r10, %ntid.y;
	mov.u32 	%r11, %tid.y;
	mad.lo.s32 	%r12, %r9, %r10, %r11;
	setp.ge.s32 	%p1, %r1, %r3;
	setp.ge.s32 	%p2, %r12, %r5;
	or.pred  	%p3, %p1, %p2;
	@%p3 bra 	$L__BB3_2;
	cvta.to.global.u64 	%rd3, %rd1;
	cvta.to.global.u64 	%rd4, %rd2;
	mad.lo.s32 	%r13, %r5, %r1, %r12;
	mul.wide.s32 	%rd5, %r13, 8;
	add.s64 	%rd6, %rd3, %rd5;
	ld.global.f64 	%fd1, [%rd6];
	mad.lo.s32 	%r14, %r3, %r12, %r1;
	mul.wide.s32 	%rd7, %r14, 8;
	add.s64 	%rd8, %rd4, %rd7;
	st.global.f64 	[%rd8], %fd1;
$L__BB3_2:
	ret;

}


// ===== COMPILED SASS (sm_100) =====

	.target	sm_100

	.elftype	@"ET_EXEC"


//--------------------- .note.nv.tkinfo           --------------------------
	.section	.note.nv.tkinfo,"",@"SHT_NOTE"
	.sectionflags	@"SHF_NOTE_NV_TKINFO"
	.tkinfo
        /*0018*/ 	.word	0x00000002
        /*0030*/ 	.string	""
        /*0030*/ 	.string	"ptxas"
        /*0030*/ 	.string	"Cuda compilation tools, release 13.0, V13.0.88"
        /*0030*/ 	.string	"Build cuda_13.0.r13.0/compiler.36424714_0"
        /*0030*/ 	.string	"-arch sm_100 -m 64 "



//--------------------- .note.nv.cuinfo           --------------------------
	.section	.note.nv.cuinfo,"",@"SHT_NOTE"
	.sectionflags	@"SHF_NOTE_NV_CUINFO"
        /*0018*/ 	.short	0x0002
        /*001a*/ 	.short	0x0064
        /*001c*/ 	.short	0x0082
	.zero		2


//--------------------- .nv.info                  --------------------------
	.section	.nv.info,"",@"SHT_CUDA_INFO"
	.align	4


	//----- nvinfo : EIATTR_REGCOUNT
	.align		4
        /*0000*/ 	.byte	0x04, 0x2f
        /*0002*/ 	.short	(.L_1 - .L_0)
	.align		4
.L_0:
        /*0004*/ 	.word	index@(_Z9addKernelPdS_S_ii)
        /*0008*/ 	.word	0x0000000e


	//----- nvinfo : EIATTR_FRAME_SIZE
	.align		4
.L_1:
        /*000c*/ 	.byte	0x04, 0x11
        /*000e*/ 	.short	(.L_3 - .L_2)
	.align		4
.L_2:
        /*0010*/ 	.word	index@(_Z9addKernelPdS_S_ii)
        /*0014*/ 	.word	0x00000000


	//----- nvinfo : EIATTR_REGCOUNT
	.align		4
.L_3:
        /*0018*/ 	.byte	0x04, 0x2f
        /*001a*/ 	.short	(.L_5 - .L_4)
	.align		4
.L_4:
        /*001c*/ 	.word	index@(_Z9subKernelPdS_S_ii)
        /*0020*/ 	.word	0x0000000e


	//----- nvinfo : EIATTR_FRAME_SIZE
	.align		4
.L_5:
        /*0024*/ 	.byte	0x04, 0x11
        /*0026*/ 	.short	(.L_7 - .L_6)
	.align		4
.L_6:
        /*0028*/ 	.word	index@(_Z9subKernelPdS_S_ii)
        /*002c*/ 	.word	0x00000000


	//----- nvinfo : EIATTR_REGCOUNT
	.align		4
.L_7:
        /*0030*/ 	.byte	0x04, 0x2f
        /*0032*/ 	.short	(.L_9 - .L_8)
	.align		4
.L_8:
        /*0034*/ 	.word	index@(_Z9mulKernelPdS_S_iii)
        /*0038*/ 	.word	0x00000020


	//----- nvinfo : EIATTR_FRAME_SIZE
	.align		4
.L_9:
        /*003c*/ 	.byte	0x04, 0x11
        /*003e*/ 	.short	(.L_11 - .L_10)
	.align		4
.L_10:
        /*0040*/ 	.word	index@(_Z9mulKernelPdS_S_iii)
        /*0044*/ 	.word	0x00000000


	//----- nvinfo : EIATTR_REGCOUNT
	.align		4
.L_11:
        /*0048*/ 	.byte	0x04, 0x2f
        /*004a*/ 	.short	(.L_13 - .L_12)
	.align		4
.L_12:
        /*004c*/ 	.word	index@(_Z15transposeKernelPdS_ii)
        /*0050*/ 	.word	0x0000000a


	//----- nvinfo : EIATTR_FRAME_SIZE
	.align		4
.L_13:
        /*0054*/ 	.byte	0x04, 0x11
        /*0056*/ 	.short	(.L_15 - .L_14)
	.align		4
.L_14:
        /*0058*/ 	.word	index@(_Z15transposeKernelPdS_ii)
        /*005c*/ 	.word	0x00000000


	//----- nvinfo : EIATTR_MIN_STACK_SIZE
	.align		4
.L_15:
        /*0060*/ 	.byte	0x04, 0x12
        /*0062*/ 	.short	(.L_17 - .L_16)
	.align		4
.L_16:
        /*0064*/ 	.word	index@(_Z15transposeKernelPdS_ii)
        /*0068*/ 	.word	0x00000000


	//----- nvinfo : EIATTR_MIN_STACK_SIZE
	.align		4
.L_17:
        /*006c*/ 	.byte	0x04, 0x12
        /*006e*/ 	.short	(.L_19 - .L_18)
	.align		4
.L_18:
        /*0070*/ 	.word	index@(_Z9mulKernelPdS_S_iii)
        /*0074*/ 	.word	0x00000000


	//----- nvinfo : EIATTR_MIN_STACK_SIZE
	.align		4
.L_19:
        /*0078*/ 	.byte	0x04, 0x12
        /*007a*/ 	.short	(.L_21 - .L_20)
	.align		4
.L_20:
        /*007c*/ 	.word	index@(_Z9subKernelPdS_S_ii)
        /*0080*/ 	.word	0x00000000


	//----- nvinfo : EIATTR_MIN_STACK_SIZE
	.align		4
.L_21:
        /*0084*/ 	.byte	0x04, 0x12
        /*0086*/ 	.short	(.L_23 - .L_22)
	.align		4
.L_22:
        /*0088*/ 	.word	index@(_Z9addKernelPdS_S_ii)
        /*008c*/ 	.word	0x00000000
.L_23:


//--------------------- .nv.compat                --------------------------
	.section	.nv.compat,"",@"SHT_CUDA_COMPAT_INFO"
	.align	4
        /*0000*/ 	.byte	0x02, 0x09, 0x00, 0x00, 0x02, 0x02, 0x01, 0x00, 0x02, 0x05, 0x05, 0x00, 0x03, 0x07, 0x01, 0x01
        /*0010*/ 	.byte	0x02, 0x03, 0x00, 0x00, 0x02, 0x06, 0x01, 0x00, 0x04, 0x0b, 0x08, 0x00, 0x01, 0x00, 0x00, 0x00
        /*0020*/ 	.byte	0x00, 0x00, 0x00, 0x00


//--------------------- .nv.info._Z15transposeKernelPdS_ii --------------------------
	.section	.nv.info._Z15transposeKernelPdS_ii,"",@"SHT_CUDA_INFO"
	.sectionflags	@""
	.align	4


	//----- nvinfo : EIATTR_CUDA_API_VERSION
	.align		4
        /*0000*/ 	.byte	0x04, 0x37
        /*0002*/ 	.short	(.L_25 - .L_24)
.L_24:
        /*0004*/ 	.word	0x00000082


	//----- nvinfo : EIATTR_KPARAM_INFO
	.align		4
.L_25:
        /*0008*/ 	.byte	0x04, 0x17
        /*000a*/ 	.short	(.L_27 - .L_26)
.L_26:
        /*000c*/ 	.word	0x00000000
        /*0010*/ 	.short	0x0003
        /*0012*/ 	.short	0x0014
        /*0014*/ 	.byte	0x00, 0xf0, 0x11, 0x00


	//----- nvinfo : EIATTR_KPARAM_INFO
	.align		4
.L_27:
        /*0018*/ 	.byte	0x04, 0x17
        /*001a*/ 	.short	(.L_29 - .L_28)
.L_28:
        /*001c*/ 	.word	0x00000000
        /*0020*/ 	.short	0x0002
        /*0022*/ 	.short	0x0010
        /*0024*/ 	.byte	0x00, 0xf0, 0x11, 0x00


	//----- nvinfo : EIATTR_KPARAM_INFO
	.align		4
.L_29:
        /*0028*/ 	.byte	0x04, 0x17
        /*002a*/ 	.short	(.L_31 - .L_30)
.L_30:
        /*002c*/ 	.word	0x00000000
        /*0030*/ 	.short	0x0001
        /*0032*/ 	.short	0x0008
        /*0034*/ 	.byte	0x00, 0xf5, 0x21, 0x00


	//----- nvinfo : EIATTR_KPARAM_INFO
	.align		4
.L_31:
        /*0038*/ 	.byte	0x04, 0x17
        /*003a*/ 	.short	(.L_33 - .L_32)
.L_32:
        /*003c*/ 	.word	0x00000000
        /*0040*/ 	.short	0x0000
        /*0042*/ 	.short	0x0000
        /*0044*/ 	.byte	0x00, 0xf5, 0x21, 0x00


	//----- nvinfo : EIATTR_SPARSE_MMA_MASK
	.align		4
.L_33:
        /*0048*/ 	.byte	0x03, 0x50
        /*004a*/ 	.short	0x0000


	//----- nvinfo : EIATTR_MAXREG_COUNT
	.align		4
        /*004c*/ 	.byte	0x03, 0x1b
        /*004e*/ 	.short	0x00ff


	//----- nvinfo : EIATTR_MERCURY_ISA_VERSION
	.align		4
        /*0050*/ 	.byte	0x03, 0x5f
        /*0052*/ 	.short	0x0101


	//----- nvinfo : EIATTR_VRC_CTA_INIT_COUNT
	.align		4
        /*0054*/ 	.byte	0x02, 0x4a
	.zero		1
	.zero		1


	//----- nvinfo : EIATTR_EXIT_INSTR_OFFSETS
	.align		4
        /*0058*/ 	.byte	0x04, 0x1c
        /*005a*/ 	.short	(.L_35 - .L_34)


	//   ....[0]....
.L_34:
        /*005c*/ 	.word	0x000000c0


	//   ....[1]....
        /*0060*/ 	.word	0x00000160


	//----- nvinfo : EIATTR_CBANK_PARAM_SIZE
	.align		4
.L_35:
        /*0064*/ 	.byte	0x03, 0x19
        /*0066*/ 	.short	0x0018


	//----- nvinfo : EIATTR_PARAM_CBANK
	.align		4
        /*0068*/ 	.byte	0x04, 0x0a
        /*006a*/ 	.short	(.L_37 - .L_36)
	.align		4
.L_36:
        /*006c*/ 	.word	index@(.nv.constant0._Z15transposeKernelPdS_ii)
        /*0070*/ 	.short	0x0380
        /*0072*/ 	.short	0x0018


	//----- nvinfo : EIATTR_SW_WAR
	.align		4
.L_37:
        /*0074*/ 	.byte	0x04, 0x36
        /*0076*/ 	.short	(.L_39 - .L_38)
.L_38:
        /*0078*/ 	.word	0x00000008
.L_39:


//--------------------- .nv.info._Z9mulKernelPdS_S_iii --------------------------
	.section	.nv.info._Z9mulKernelPdS_S_iii,"",@"SHT_CUDA_INFO"
	.sectionflags	@""
	.align	4


	//----- nvinfo : EIATTR_CUDA_API_VERSION
	.align		4
        /*0000*/ 	.byte	0x04, 0x37
        /*0002*/ 	.short	(.L_41 - .L_40)
.L_40:
        /*0004*/ 	.word	0x00000082


	//----- nvinfo : EIATTR_KPARAM_INFO
	.align		4
.L_41:
        /*0008*/ 	.byte	0x04, 0x17
        /*000a*/ 	.short	(.L_43 - .L_42)
.L_42:
        /*000c*/ 	.word	0x00000000
        /*0010*/ 	.short	0x0005
        /*0012*/ 	.short	0x0020
        /*0014*/ 	.byte	0x00, 0xf0, 0x11, 0x00


	//----- nvinfo : EIATTR_KPARAM_INFO
	.align		4
.L_43:
        /*0018*/ 	.byte	0x04, 0x17
        /*001a*/ 	.short	(.L_45 - .L_44)
.L_44:
        /*001c*/ 	.word	0x00000000
        /*0020*/ 	.short	0x0004
        /*0022*/ 	.short	0x001c
        /*0024*/ 	.byte	0x00, 0xf0, 0x11, 0x00


	//----- nvinfo : EIATTR_KPARAM_INFO
	.align		4
.L_45:
        /*0028*/ 	.byte	0x04, 0x17
        /*002a*/ 	.short	(.L_47 - .L_46)
.L_46:
        /*002c*/ 	.word	0x00000000
        /*0030*/ 	.short	0x0003
        /*0032*/ 	.short	0x0018
        /*0034*/ 	.byte	0x00, 0xf0, 0x11, 0x00


	//----- nvinfo : EIATTR_KPARAM_INFO
	.align		4
.L_47:
        /*0038*/ 	.byte	0x04, 0x17
        /*003a*/ 	.short	(.L_49 - .L_48)
.L_48:
        /*003c*/ 	.word	0x00000000
        /*0040*/ 	.short	0x0002
        /*0042*/ 	.short	0x0010
        /*0044*/ 	.byte	0x00, 0xf5, 0x21, 0x00


	//----- nvinfo : EIATTR_KPARAM_INFO
	.align		4
.L_49:
        /*0048*/ 	.byte	0x04, 0x17
        /*004a*/ 	.short	(.L_51 - .L_50)
.L_50:
        /*004c*/ 	.word	0x00000000
        /*0050*/ 	.short	0x0001
        /*0052*/ 	.short	0x0008
        /*0054*/ 	.byte	0x00, 0xf5, 0x21, 0x00


	//----- nvinfo : EIATTR_KPARAM_INFO
	.align		4
.L_51:
        /*0058*/ 	.byte	0x04, 0x17
        /*005a*/ 	.short	(.L_53 - .L_52)
.L_52:
        /*005c*/ 	.word	0x00000000
        /*0060*/ 	.short	0x0000
        /*0062*/ 	.short	0x0000
        /*0064*/ 	.byte	0x00, 0xf5, 0x21, 0x00


	//----- nvinfo : EIATTR_SPARSE_MMA_MASK
	.align		4
.L_53:
        /*0068*/ 	.byte	0x03, 0x50
        /*006a*/ 	.short	0x0000


	//----- nvinfo : EIATTR_MAXREG_COUNT
	.align		4
        /*006c*/ 	.byte	0x03, 0x1b
        /*006e*/ 	.short	0x00ff


	//----- nvinfo : EIATTR_MERCURY_ISA_VERSION
	.align		4
        /*0070*/ 	.byte	0x03, 0x5f
        /*0072*/ 	.short	0x0101


	//----- nvinfo : EIATTR_VRC_CTA_INIT_COUNT
	.align		4
        /*0074*/ 	.byte	0x02, 0x4a
	.zero		1
	.zero		1


	//----- nvinfo : EIATTR_EXIT_INSTR_OFFSETS
	.align		4
        /*0078*/ 	.byte	0x04, 0x1c
        /*007a*/ 	.short	(.L_55 - .L_54)


	//   ....[0]....
.L_54:
        /*007c*/ 	.word	0x000000d0


	//   ....[1]....
        /*0080*/ 	.word	0x00000810


	//----- nvinfo : EIATTR_CBANK_PARAM_SIZE
	.align		4
.L_55:
        /*0084*/ 	.byte	0x03, 0x19
        /*0086*/ 	.short	0x0024


	//----- nvinfo : EIATTR_PARAM_CBANK
	.align		4
        /*0088*/ 	.byte	0x04, 0x0a
        /*008a*/ 	.short	(.L_57 - .L_56)
	.align		4
.L_56:
        /*008c*/ 	.word	index@(.nv.constant0._Z9mulKernelPdS_S_iii)
        /*0090*/ 	.short	0x0380
        /*0092*/ 	.short	0x0024


	//----- nvinfo : EIATTR_SW_WAR
	.align		4
.L_57:
        /*0094*/ 	.byte	0x04, 0x36
        /*0096*/ 	.short	(.L_59 - .L_58)
.L_58:
        /*0098*/ 	.word	0x00000008
.L_59:


//--------------------- .nv.info._Z9subKernelPdS_S_ii --------------------------
	.section	.nv.info._Z9subKernelPdS_S_ii,"",@"SHT_CUDA_INFO"
	.sectionflags	@""
	.align	4


	//----- nvinfo : EIATTR_CUDA_API_VERSION
	.align		4
        /*0000*/ 	.byte	0x04, 0x37
        /*0002*/ 	.short	(.L_61 - .L_60)
.L_60:
        /*0004*/ 	.word	0x00000082


	//----- nvinfo : EIATTR_KPARAM_INFO
	.align		4
.L_61:
        /*0008*/ 	.byte	0x04, 0x17
        /*000a*/ 	.short	(.L_63 - .L_62)
.L_62:
        /*000c*/ 	.word	0x00000000
        /*0010*/ 	.short	0x0004
        /*0012*/ 	.short	0x001c
        /*0014*/ 	.byte	0x00, 0xf0, 0x11, 0x00


	//----- nvinfo : EIATTR_KPARAM_INFO
	.align		4
.L_63:
        /*0018*/ 	.byte	0x04, 0x17
        /*001a*/ 	.short	(.L_65 - .L_64)
.L_64:
        /*001c*/ 	.word	0x00000000
        /*0020*/ 	.short	0x0003
        /*0022*/ 	.short	0x0018
        /*0024*/ 	.byte	0x00, 0xf0, 0x11, 0x00


	//----- nvinfo : EIATTR_KPARAM_INFO
	.align		4
.L_65:
        /*0028*/ 	.byte	0x04, 0x17
        /*002a*/ 	.short	(.L_67 - .L_66)
.L_66:
        /*002c*/ 	.word	0x00000000
        /*0030*/ 	.short	0x0002
        /*0032*/ 	.short	0x0010
        /*0034*/ 	.byte	0x00, 0xf5, 0x21, 0x00


	//----- nvinfo : EIATTR_KPARAM_INFO
	.align		4
.L_67:
        /*0038*/ 	.byte	0x04, 0x17
        /*003a*/ 	.short	(.L_69 - .L_68)
.L_68:
        /*003c*/ 	.word	0x00000000
        /*0040*/ 	.short	0x0001
        /*0042*/ 	.short	0x0008
        /*0044*/ 	.byte	0x00, 0xf5, 0x21, 0x00


	//----- nvinfo : EIATTR_KPARAM_INFO
	.align		4
.L_69:
        /*0048*/ 	.byte	0x04, 0x17
        /*004a*/ 	.short	(.L_71 - .L_70)
.L_70:
        /*004c*/ 	.word	0x00000000
        /*0050*/ 	.short	0x0000
        /*0052*/ 	.short	0x0000
        /*0054*/ 	.byte	0x00, 0xf5, 0x21, 0x00


	//----- nvinfo : EIATTR_SPARSE_MMA_MASK
	.align		4
.L_71:
        /*0058*/ 	.byte	0x03, 0x50
        /*005a*/ 	.short	0x0000


	//----- nvinfo : EIATTR_MAXREG_COUNT
	.align		4
        /*005c*/ 	.byte	0x03, 0x1b
        /*005e*/ 	.short	0x00ff


	//----- nvinfo : EIATTR_MERCURY_ISA_VERSION
	.align		4
        /*0060*/ 	.byte	0x03, 0x5f
        /*0062*/ 	.short	0x0101


	//----- nvinfo : EIATTR_VRC_CTA_INIT_COUNT
	.align		4
        /*0064*/ 	.byte	0x02, 0x4a
	.zero		1
	.zero		1


	//----- nvinfo : EIATTR_EXIT_INSTR_OFFSETS
	.align		4
        /*0068*/ 	.byte	0x04, 0x1c
        /*006a*/ 	.short	(.L_73 - .L_72)


	//   ....[0]....
.L_72:
        /*006c*/ 	.word	0x000000c0


	//   ....[1]....
        /*0070*/ 	.word	0x00000190


	//----- nvinfo : EIATTR_CBANK_PARAM_SIZE
	.align		4
.L_73:
        /*0074*/ 	.byte	0x03, 0x19
        /*0076*/ 	.short	0x0020


	//----- nvinfo : EIATTR_PARAM_CBANK
	.align		4
        /*0078*/ 	.byte	0x04, 0x0a
        /*007a*/ 	.short	(.L_75 - .L_74)
	.align		4
.L_74:
        /*007c*/ 	.word	index@(.nv.constant0._Z9subKernelPdS_S_ii)
        /*0080*/ 	.short	0x0380
        /*0082*/ 	.short	0x0020


	//----- nvinfo : EIATTR_SW_WAR
	.align		4
.L_75:
        /*0084*/ 	.byte	0x04, 0x36
        /*0086*/ 	.short	(.L_77 - .L_76)
.L_76:
        /*0088*/ 	.word	0x00000008
.L_77:


//--------------------- .nv.info._Z9addKernelPdS_S_ii --------------------------
	.section	.nv.info._Z9addKernelPdS_S_ii,"",@"SHT_CUDA_INFO"
	.sectionflags	@""
	.align	4


	//----- nvinfo : EIATTR_CUDA_API_VERSION
	.align		4
        /*0000*/ 	.byte	0x04, 0x37
        /*0002*/ 	.short	(.L_79 - .L_78)
.L_78:
        /*0004*/ 	.word	0x00000082


	//----- nvinfo : EIATTR_KPARAM_INFO
	.align		4
.L_79:
        /*0008*/ 	.byte	0x04, 0x17
        /*000a*/ 	.short	(.L_81 - .L_80)
.L_80:
        /*000c*/ 	.word	0x00000000
        /*0010*/ 	.short	0x0004
        /*0012*/ 	.short	0x001c
        /*0014*/ 	.byte	0x00, 0xf0, 0x11, 0x00


	//----- nvinfo : EIATTR_KPARAM_INFO
	.align		4
.L_81:
        /*0018*/ 	.byte	0x04, 0x17
        /*001a*/ 	.short	(.L_83 - .L_82)
.L_82:
        /*001c*/ 	.word	0x00000000
        /*0020*/ 	.short	0x0003
        /*0022*/ 	.short	0x0018
        /*0024*/ 	.byte	0x00, 0xf0, 0x11, 0x00


	//----- nvinfo : EIATTR_KPARAM_INFO
	.align		4
.L_83:
        /*0028*/ 	.byte	0x04, 0x17
        /*002a*/ 	.short	(.L_85 - .L_84)
.L_84:
        /*002c*/ 	.word	0x00000000
        /*0030*/ 	.short	0x0002
        /*0032*/ 	.short	0x0010
        /*0034*/ 	.byte	0x00, 0xf5, 0x21, 0x00


	//----- nvinfo : EIATTR_KPARAM_INFO
	.align		4
.L_85:
        /*0038*/ 	.byte	0x04, 0x17
        /*003a*/ 	.short	(.L_87 - .L_86)
.L_86:
        /*003c*/ 	.word	0x00000000
        /*0040*/ 	.short	0x0001
        /*0042*/ 	.short	0x0008
        /*0044*/ 	.byte	0x00, 0xf5, 0x21, 0x00


	//----- nvinfo : EIATTR_KPARAM_INFO
	.align		4
.L_87:
        /*0048*/ 	.byte	0x04, 0x17
        /*004a*/ 	.short	(.L_89 - .L_88)
.L_88:
        /*004c*/ 	.word	0x00000000
        /*0050*/ 	.short	0x0000
        /*0052*/ 	.short	0x0000
        /*0054*/ 	.byte	0x00, 0xf5, 0x21, 0x00


	//----- nvinfo : EIATTR_SPARSE_MMA_MASK
	.align		4
.L_89:
        /*0058*/ 	.byte	0x03, 0x50
        /*005a*/ 	.short	0x0000


	//----- nvinfo : EIATTR_MAXREG_COUNT
	.align		4
        /*005c*/ 	.byte	0x03, 0x1b
        /*005e*/ 	.short	0x00ff


	//----- nvinfo : EIATTR_MERCURY_ISA_VERSION
	.align		4
        /*0060*/ 	.byte	0x03, 0x5f
        /*0062*/ 	.short	0x0101


	//----- nvinfo : EIATTR_VRC_CTA_INIT_COUNT
	.align		4
        /*0064*/ 	.byte	0x02, 0x4a
	.zero		1
	.zero		1


	//----- nvinfo : EIATTR_EXIT_INSTR_OFFSETS
	.align		4
        /*0068*/ 	.byte	0x04, 0x1c
        /*006a*/ 	.short	(.L_91 - .L_90)


	//   ....[0]....
.L_90:
        /*006c*/ 	.word	0x000000c0


	//   ....[1]....
        /*0070*/ 	.word	0x00000190


	//----- nvinfo : EIATTR_CBANK_PARAM_SIZE
	.align		4
.L_91:
        /*0074*/ 	.byte	0x03, 0x19
        /*0076*/ 	.short	0x0020


	//----- nvinfo : EIATTR_PARAM_CBANK
	.align		4
        /*0078*/ 	.byte	0x04, 0x0a
        /*007a*/ 	.short	(.L_93 - .L_92)
	.align		4
.L_92:
        /*007c*/ 	.word	index@(.nv.constant0._Z9addKernelPdS_S_ii)
        /*0080*/ 	.short	0x0380
        /*0082*/ 	.short	0x0020


	//----- nvinfo : EIATTR_SW_WAR
	.align		4
.L_93:
        /*0084*/ 	.byte	0x04, 0x36
        /*0086*/ 	.short	(.L_95 - .L_94)
.L_94:
        /*0088*/ 	.word	0x00000008
.L_95:


//--------------------- .nv.callgraph             --------------------------
	.section	.nv.callgraph,"",@"SHT_CUDA_CALLGRAPH"
	.align	4
	.sectionentsize	8
	.align		4
        /*0000*/ 	.word	0x00000000
	.align		4
        /*0004*/ 	.word	0xffffffff
	.align		4
        /*0008*/ 	.word	0x00000000
	.align		4
        /*000c*/ 	.word	0xfffffffe
	.align		4
        /*0010*/ 	.word	0x00000000
	.align		4
        /*0014*/ 	.word	0xfffffffd
	.align		4
        /*0018*/ 	.word	0x00000000
	.align		4
        /*001c*/ 	.word	0xfffffffc


//--------------------- .text._Z15transposeKernelPdS_ii --------------------------
	.section	.text._Z15transposeKernelPdS_ii,"ax",@progbits
	.align	128
        .global         _Z15transposeKernelPdS_ii
        .type           _Z15transposeKernelPdS_ii,@function
        .size           _Z15transposeKernelPdS_ii,(.L_x_8 - _Z15transposeKernelPdS_ii)
        .other          _Z15transposeKernelPdS_ii,@"STO_CUDA_ENTRY STV_DEFAULT"
_Z15transposeKernelPdS_ii:
.text._Z15transposeKernelPdS_ii:
[----:B------:R-:W-:Y:S01]  /*0000*/  LDC R1, c[0x0][0x37c] ;  /* 0x0000df00ff017b82 */ /* 0x000fe20000000800 */
[----:B------:R-:W0:Y:S07]  /*0010*/  S2R R2, SR_TID.Y ;  /* 0x0000000000027919 */ /* 0x000e2e0000002200 */
[----:B------:R-:W1:Y:S01]  /*0020*/  LDC R0, c[0x0][0x360] ;  /* 0x0000d800ff007b82 */ /* 0x000e620000000800 */
[----:B------:R-:W2:Y:S01]  /*0030*/  LDCU.64 UR6, c[0x0][0x390] ;  /* 0x00007200ff0677ac */ /* 0x000ea20008000a00 */
[----:B------:R-:W1:Y:S06]  /*0040*/  S2R R3, SR_TID.X ;  /* 0x0000000000037919 */ /* 0x000e6c0000002100 */
[----:B------:R-:W0:Y:S08]  /*0050*/  S2UR UR5, SR_CTAID.Y ;  /* 0x00000000000579c3 */ /* 0x000e300000002600 */
[----:B------:R-:W0:Y:S08]  /*0060*/  LDC R7, c[0x0][0x364] ;  /* 0x0000d900ff077b82 */ /* 0x000e300000000800 */
[----:B------:R-:W1:Y:S01]  /*0070*/  S2UR UR4, SR_CTAID.X ;  /* 0x00000000000479c3 */ /* 0x000e620000002500 */
[----:B0-----:R-:W-:-:S05]  /*0080*/  IMAD R7, R7, UR5, R2 ;  /* 0x0000000507077c24 */ /* 0x001fca000f8e0202 */
[----:B--2---:R-:W-:Y:S01]  /*0090*/  ISETP.GE.AND P0, PT, R7, UR7, PT ;  /* 0x0000000707007c0c */ /* 0x004fe2000bf06270 */
[----:B-1----:R-:W-:-:S05]  /*00a0*/  IMAD R0, R0, UR4, R3 ;  /* 0x0000000400007c24 */ /* 0x002fca000f8e0203 */
[----:B------:R-:W-:-:S13]  /*00b0*/  ISETP.GE.OR P0, PT, R0, UR6, P0 ;  /* 0x0000000600007c0c */ /* 0x000fda0008706670 */
[----:B------:R-:W-:Y:S05]  /*00c0*/  @P0 EXIT ;  /* 0x000000000000094d */ /* 0x000fea0003800000 */
[----:B------:R-:W0:Y:S01]  /*00d0*/  LDC.64 R2, c[0x0][0x380] ;  /* 0x0000e000ff027b82 */ /* 0x000e220000000a00 */
[----:B------:R-:W1:Y:S01]  /*00e0*/  LDCU.64 UR4, c[0x0][0x358] ;  /* 0x00006b00ff0477ac */ /* 0x000e620008000a00 */
[----:B------:R-:W-:-:S04]  /*00f0*/  IMAD R5, R0, UR7, R7 ;  /* 0x0000000700057c24 */ /* 0x000fc8000f8e0207 */
[----:B0-----:R-:W-:Y:S02]  /*0100*/  IMAD.WIDE R2, R5, 0x8, R2 ;  /* 0x0000000805027825 */ /* 0x001fe400078e0202 */
[----:B------:R-:W0:Y:S04]  /*0110*/  LDC.64 R4, c[0x0][0x388] ;  /* 0x0000e200ff047b82 */ /* 0x000e280000000a00 */
[----:B-1----:R-:W2:Y:S01]  /*0120*/  LDG.E.64 R2, desc[UR4][R2.64] ;  /* 0x0000000402027981 */ /* 0x002ea2000c1e1b00 */
[----:B------:R-:W-:-:S04]  /*0130*/  IMAD R7, R7, UR6, R0 ;  /* 0x0000000607077c24 */ /* 0x000fc8000f8e0200 */
[----:B0-----:R-:W-:-:S05]  /*0140*/  IMAD.WIDE R4, R7, 0x8, R4 ;  /* 0x0000000807047825 */ /* 0x001fca00078e0204 */
[----:B--2---:R-:W-:Y:S01]  /*0150*/  STG.E.64 desc[UR4][R4.64], R2 ;  /* 0x0000000204007986 */ /* 0x004fe2000c101b04 */
[----:B------:R-:W-:Y:S05]  /*0160*/  EXIT ;  /* 0x000000000000794d */ /* 0x000fea0003800000 */
.L_x_0:
[----:B------:R-:W-:-:S00]  /*0170*/  BRA `(.L_x_0) ;  /* 0xfffffffc00fc7947 */ /* 0x000fc0000383ffff */
[----:B------:R-:W-:-:S00]  /*0180*/  NOP ;  /* 0x0000000000007918 */ /* 0x000fc00000000000 */
[----:B------:R-:W-:-:S00]  /*0190*/  NOP ;  /* 0x0000000000007918 */ /* 0x000fc00000000000 */
[----:B------:R-:W-:-:S00]  /*01a0*/  NOP ;  /* 0x0000000000007918 */ /* 0x000fc00000000000 */
[----:B------:R-:W-:-:S00]  /*01b0*/  NOP ;  /* 0x0000000000007918 */ /* 0x000fc00000000000 */
[----:B------:R-:W-:-:S00]  /*01c0*/  NOP ;  /* 0x0000000000007918 */ /* 0x000fc00000000000 */
[----:B------:R-:W-:-:S00]  /*01d0*/  NOP ;  /* 0x0000000000007918 */ /* 0x000fc00000000000 */
[----:B------:R-:W-:-:S00]  /*01e0*/  NOP ;  /* 0x0000000000007918 */ /* 0x000fc00000000000 */
[----:B------:R-:W-:-:S00]  /*01f0*/  NOP ;  /* 0x0000000000007918 */ /* 0x000fc00000000000 */
.L_x_8:


//--------------------- .text._Z9mulKernelPdS_S_iii --------------------------
	.section	.text._Z9mulKernelPdS_S_iii,"ax",@progbits
	.align	128
        .global         _Z9mulKernelPdS_S_iii
        .type           _Z9mulKernelPdS_S_iii,@function
        .size           _Z9mulKernelPdS_S_iii,(.L_x_9 - _Z9mulKernelPdS_S_iii)
        .other          _Z9mulKernelPdS_S_iii,@"STO_CUDA_ENTRY STV_DEFAULT"
_Z9mulKernelPdS_S_iii:
.text._Z9mulKernelPdS_S_iii:
[----:B------:R-:W-:Y:S01]  /*0000*/  LDC R1, c[0x0][0x37c] ;  /* 0x0000df00ff017b82 */ /* 0x000fe20000000800 */
[----:B------:R-:W0:Y:S07]  /*0010*/  S2R R4, SR_TID.Y ;  /* 0x0000000000047919 */ /* 0x000e2e0000002200 */
[----:B------:R-:W1:Y:S01]  /*0020*/  LDC R2, c[0x0][0x360] ;  /* 0x0000d800ff027b82 */ /* 0x000e620000000800 */
[----:B------:R-:W2:Y:S01]  /*0030*/  LDCU UR6, c[0x0][0x398] ;  /* 0x00007300ff0677ac */ /* 0x000ea20008000800 */
[----:B------:R-:W1:Y:S06]  /*0040*/  S2R R5, SR_TID.X ;  /* 0x0000000000057919 */ /* 0x000e6c0000002100 */
[----:B------:R-:W0:Y:S08]  /*0050*/  S2UR UR5, SR_CTAID.Y ;  /* 0x00000000000579c3 */ /* 0x000e300000002600 */
[----:B------:R-:W0:Y:S08]  /*0060*/  LDC R3, c[0x0][0x364] ;  /* 0x0000d900ff037b82 */ /* 0x000e300000000800 */
[----:B------:R-:W1:Y:S08]  /*0070*/  S2UR UR4, SR_CTAID.X ;  /* 0x00000000000479c3 */ /* 0x000e700000002500 */
[----:B------:R-:W3:Y:S01]  /*0080*/  LDC R0, c[0x0][0x3a0] ;  /* 0x0000e800ff007b82 */ /* 0x000ee20000000800 */
[----:B0-----:R-:W-:-:S02]  /*0090*/  IMAD R3, R3, UR5, R4 ;  /* 0x0000000503037c24 */ /* 0x001fc4000f8e0204 */
[----:B-1----:R-:W-:-:S03]  /*00a0*/  IMAD R2, R2, UR4, R5 ;  /* 0x0000000402027c24 */ /* 0x002fc6000f8e0205 */
[----:B---3--:R-:W-:-:S04]  /*00b0*/  ISETP.GE.AND P0, PT, R3, R0, PT ;  /* 0x000000000300720c */ /* 0x008fc80003f06270 */
[----:B--2---:R-:W-:-:S13]  /*00c0*/  ISETP.GE.OR P0, PT, R2, UR6, P0 ;  /* 0x0000000602007c0c */ /* 0x004fda0008706670 */
[----:B------:R-:W-:Y:S05]  /*00d0*/  @P0 EXIT ;  /* 0x000000000000094d */ /* 0x000fea0003800000 */
[----:B------:R-:W0:Y:S01]  /*00e0*/  LDC R5, c[0x0][0x39c] ;  /* 0x0000e700ff057b82 */ /* 0x000e220000000800 */
[----:B------:R-:W1:Y:S01]  /*00f0*/  LDCU.64 UR4, c[0x0][0x358] ;  /* 0x00006b00ff0477ac */ /* 0x000e620008000a00 */
[----:B------:R-:W-:Y:S02]  /*0100*/  CS2R R12, SRZ ;  /* 0x00000000000c7805 */ /* 0x000fe4000001ff00 */
[----:B0-----:R-:W-:-:S13]  /*0110*/  ISETP.GE.AND P0, PT, R5, 0x1, PT ;  /* 0x000000010500780c */ /* 0x001fda0003f06270 */
[----:B-1----:R-:W-:Y:S05]  /*0120*/  @!P0 BRA `(.L_x_1) ;  /* 0x0000000400a88947 */ /* 0x002fea0003800000 */
[C---:B------:R-:W-:Y:S01]  /*0130*/  ISETP.GE.U32.AND P1, PT, R5.reuse, 0x8, PT ;  /* 0x000000080500780c */ /* 0x040fe20003f26070 */
[----:B------:R-:W-:Y:S01]  /*0140*/  HFMA2 R24, -RZ, RZ, 0, 0 ;  /* 0x00000000ff187431 */ /* 0x000fe200000001ff */
[----:B------:R-:W-:Y:S01]  /*0150*/  LOP3.LUT R6, R5, 0x7, RZ, 0xc0, !PT ;  /* 0x0000000705067812 */ /* 0x000fe200078ec0ff */
[----:B------:R-:W-:Y:S01]  /*0160*/  IMAD R7, R2, R5, RZ ;  /* 0x0000000502077224 */ /* 0x000fe200078e02ff */
[----:B------:R-:W-:Y:S02]  /*0170*/  CS2R R12, SRZ ;  /* 0x00000000000c7805 */ /* 0x000fe4000001ff00 */
[----:B------:R-:W-:-:S07]  /*0180*/  ISETP.NE.AND P0, PT, R6, RZ, PT ;  /* 0x000000ff0600720c */ /* 0x000fce0003f05270 */
[----:B------:R-:W-:Y:S06]  /*0190*/  @!P1 BRA `(.L_x_2) ;  /* 0x0000000000b49947 */ /* 0x000fec0003800000 */
[----:B------:R-:W-:Y:S02]  /*01a0*/  LOP3.LUT R24, R5, 0x7ffffff8, RZ, 0xc0, !PT ;  /* 0x7ffffff805187812 */ /* 0x000fe400078ec0ff */
[----:B------:R-:W-:Y:S02]  /*01b0*/  CS2R R12, SRZ ;  /* 0x00000000000c7805 */ /* 0x000fe4000001ff00 */
[----:B------:R-:W-:Y:S02]  /*01c0*/  MOV R4, R7 ;  /* 0x0000000700047202 */ /* 0x000fe40000000f00 */
[----:B------:R-:W-:Y:S02]  /*01d0*/  MOV R25, R3 ;  /* 0x0000000300197202 */ /* 0x000fe40000000f00 */
[----:B------:R-:W-:-:S07]  /*01e0*/  IADD3 R26, PT, PT, -R24, RZ, RZ ;  /* 0x000000ff181a7210 */ /* 0x000fce0007ffe1ff */
.L_x_3:
[----:B------:R-:W0:Y:S08]  /*01f0*/  LDC.64 R22, c[0x0][0x380] ;  /* 0x0000e000ff167b82 */ /* 0x000e300000000a00 */
[----:B------:R-:W1:Y:S01]  /*0200*/  LDC.64 R18, c[0x0][0x388] ;  /* 0x0000e200ff127b82 */ /* 0x000e620000000a00 */
[----:B0-----:R-:W-:-:S05]  /*0210*/  IMAD.WIDE R22, R4, 0x8, R22 ;  /* 0x0000000804167825 */ /* 0x001fca00078e0216 */
[----:B------:R-:W2:Y:S01]  /*0220*/  LDG.E.64 R10, desc[UR4][R22.64] ;  /* 0x00000004160a7981 */ /* 0x000ea2000c1e1b00 */
[----:B-1----:R-:W-:-:S03]  /*0230*/  IMAD.WIDE R18, R25, 0x8, R18 ;  /* 0x0000000819127825 */ /* 0x002fc600078e0212 */
[----:B------:R-:W3:Y:S04]  /*0240*/  LDG.E.64 R8, desc[UR4][R22.64+0x8] ;  /* 0x0000080416087981 */ /* 0x000ee8000c1e1b00 */
[----:B------:R-:W2:Y:S01]  /*0250*/  LDG.E.64 R16, desc[UR4][R18.64] ;  /* 0x0000000412107981 */ /* 0x000ea2000c1e1b00 */
[----:B------:R-:W-:-:S05]  /*0260*/  IMAD.WIDE R28, R0, 0x8, R18 ;  /* 0x00000008001c7825 */ /* 0x000fca00078e0212 */
[----:B------:R-:W3:Y:S01]  /*0270*/  LDG.E.64 R14, desc[UR4][R28.64] ;  /* 0x000000041c0e7981 */ /* 0x000ee2000c1e1b00 */
[----:B------:R-:W-:Y:S01]  /*0280*/  IMAD.WIDE R20, R0, 0x8, R28 ;  /* 0x0000000800147825 */ /* 0x000fe200078e021c */
[----:B--2---:R-:W-:Y:S02]  /*0290*/  DFMA R16, R10, R16, R12 ;  /* 0x000000100a10722b */ /* 0x004fe4000000000c */
[----:B------:R-:W2:Y:S04]  /*02a0*/  LDG.E.64 R12, desc[UR4][R22.64+0x10] ;  /* 0x00001004160c7981 */ /* 0x000ea8000c1e1b00 */
[----:B------:R0:W2:Y:S02]  /*02b0*/  LDG.E.64 R10, desc[UR4][R20.64] ;  /* 0x00000004140a7981 */ /* 0x0000a4000c1e1b00 */
[----:B---3--:R-:W-:-:S02]  /*02c0*/  DFMA R14, R8, R14, R16 ;  /* 0x0000000e080e722b */ /* 0x008fc40000000010 */
[----:B------:R-:W3:Y:S01]  /*02d0*/  LDG.E.64 R8, desc[UR4][R22.64+0x18] ;  /* 0x0000180416087981 */ /* 0x000ee2000c1e1b00 */
[----:B0-----:R-:W-:-:S05]  /*02e0*/  IMAD.WIDE R20, R0, 0x8, R20 ;  /* 0x0000000800147825 */ /* 0x001fca00078e0214 */
[----:B------:R-:W3:Y:S01]  /*02f0*/  LDG.E.64 R16, desc[UR4][R20.64] ;  /* 0x0000000414107981 */ /* 0x000ee2000c1e1b00 */
[C---:B------:R-:W-:Y:S01]  /*0300*/  IMAD.WIDE R18, R0.reuse, 0x8, R20 ;  /* 0x0000000800127825 */ /* 0x040fe200078e0214 */
[----:B--2---:R-:W-:Y:S02]  /*0310*/  DFMA R10, R12, R10, R14 ;  /* 0x0000000a0c0a722b */ /* 0x004fe4000000000e */
[----:B------:R-:W2:Y:S04]  /*0320*/  LDG.E.64 R20, desc[UR4][R22.64+0x38] ;  /* 0x0000380416147981 */ /* 0x000ea8000c1e1b00 */
[----:B------:R-:W4:Y:S04]  /*0330*/  LDG.E.64 R14, desc[UR4][R22.64+0x20] ;  /* 0x00002004160e7981 */ /* 0x000f28000c1e1b00 */
[----:B------:R-:W4:Y:S01]  /*0340*/  LDG.E.64 R12, desc[UR4][R18.64] ;  /* 0x00000004120c7981 */ /* 0x000f22000c1e1b00 */
[----:B------:R-:W-:Y:S01]  /*0350*/  IMAD.WIDE R28, R0, 0x8, R18 ;  /* 0x00000008001c7825 */ /* 0x000fe200078e0212 */
[----:B---3--:R-:W-:-:S02]  /*0360*/  DFMA R16, R8, R16, R10 ;  /* 0x000000100810722b */ /* 0x008fc4000000000a */
[----:B------:R-:W3:Y:S04]  /*0370*/  LDG.E.64 R8, desc[UR4][R22.64+0x28] ;  /* 0x0000280416087981 */ /* 0x000ee8000c1e1b00 */
[----:B------:R0:W3:Y:S02]  /*0380*/  LDG.E.64 R10, desc[UR4][R28.64] ;  /* 0x000000041c0a7981 */ /* 0x0000e4000c1e1b00 */
[----:B0-----:R-:W-:-:S04]  /*0390*/  IMAD.WIDE R28, R0, 0x8, R28 ;  /* 0x00000008001c7825 */ /* 0x001fc800078e021c */
[----:B------:R-:W-:-:S06]  /*03a0*/  IMAD.WIDE R18, R0, 0x8, R28 ;  /* 0x0000000800127825 */ /* 0x000fcc00078e021c */
[----:B------:R-:W2:Y:S01]  /*03b0*/  LDG.E.64 R18, desc[UR4][R18.64] ;  /* 0x0000000412127981 */ /* 0x000ea2000c1e1b00 */
[----:B----4-:R-:W-:-:S03]  /*03c0*/  DFMA R12, R14, R12, R16 ;  /* 0x0000000c0e0c722b */ /* 0x010fc60000000010 */
[----:B------:R-:W4:Y:S04]  /*03d0*/  LDG.E.64 R14, desc[UR4][R22.64+0x30] ;  /* 0x00003004160e7981 */ /* 0x000f28000c1e1b00 */
[----:B------:R-:W4:Y:S01]  /*03e0*/  LDG.E.64 R16, desc[UR4][R28.64] ;  /* 0x000000041c107981 */ /* 0x000f22000c1e1b00 */
[----:B------:R-:W-:Y:S01]  /*03f0*/  IADD3 R26, PT, PT, R26, 0x8, RZ ;  /* 0x000000081a1a7810 */ /* 0x000fe20007ffe0ff */
[----:B---3--:R-:W-:-:S03]  /*0400*/  DFMA R8, R8, R10, R12 ;  /* 0x0000000a0808722b */ /* 0x008fc6000000000c */
[----:B------:R-:W-:Y:S02]  /*0410*/  ISETP.NE.AND P1, PT, R26, RZ, PT ;  /* 0x000000ff1a00720c */ /* 0x000fe40003f25270 */
[----:B------:R-:W-:Y:S02]  /*0420*/  IADD3 R4, PT, PT, R4, 0x8, RZ ;  /* 0x0000000804047810 */ /* 0x000fe40007ffe0ff */
[----:B------:R-:W-:Y:S01]  /*0430*/  LEA R25, R0, R25, 0x3 ;  /* 0x0000001900197211 */ /* 0x000fe200078e18ff */
[----:B----4-:R-:W-:-:S08]  /*0440*/  DFMA R8, R14, R16, R8 ;  /* 0x000000100e08722b */ /* 0x010fd00000000008 */
[----:B--2---:R-:W-:Y:S01]  /*0450*/  DFMA R12, R20, R18, R8 ;  /* 0x00000012140c722b */ /* 0x004fe20000000008 */
[----:B------:R-:W-:Y:S10]  /*0460*/  @P1 BRA `(.L_x_3) ;  /* 0xfffffffc00601947 */ /* 0x000ff4000383ffff */
.L_x_2:
[----:B------:R-:W-:Y:S05]  /*0470*/  @!P0 BRA `(.L_x_1) ;  /* 0x0000000000d48947 */ /* 0x000fea0003800000 */
[----:B------:R-:W-:Y:S02]  /*0480*/  ISETP.GE.U32.AND P0, PT, R6, 0x4, PT ;  /* 0x000000040600780c */ /* 0x000fe40003f06070 */
[----:B------:R-:W-:-:S04]  /*0490*/  LOP3.LUT R4, R5, 0x3, RZ, 0xc0, !PT ;  /* 0x0000000305047812 */ /* 0x000fc800078ec0ff */
[----:B------:R-:W-:-:S07]  /*04a0*/  ISETP.NE.AND P1, PT, R4, RZ, PT ;  /* 0x000000ff0400720c */ /* 0x000fce0003f25270 */
[----:B------:R-:W-:Y:S06]  /*04b0*/  @!P0 BRA `(.L_x_4) ;  /* 0x0000000000588947 */ /* 0x000fec0003800000 */
[----:B------:R-:W0:Y:S01]  /*04c0*/  LDC.64 R28, c[0x0][0x380] ;  /* 0x0000e000ff1c7b82 */ /* 0x000e220000000a00 */
[----:B------:R-:W-:Y:S01]  /*04d0*/  IADD3 R9, PT, PT, R7, R24, RZ ;  /* 0x0000001807097210 */ /* 0x000fe20007ffe0ff */
[----:B------:R-:W-:-:S06]  /*04e0*/  IMAD R15, R24, R0, R3 ;  /* 0x00000000180f7224 */ /* 0x000fcc00078e0203 */
[----:B------:R-:W1:Y:S01]  /*04f0*/  LDC.64 R10, c[0x0][0x388] ;  /* 0x0000e200ff0a7b82 */ /* 0x000e620000000a00 */
[----:B0-----:R-:W-:-:S05]  /*0500*/  IMAD.WIDE R28, R9, 0x8, R28 ;  /* 0x00000008091c7825 */ /* 0x001fca00078e021c */
[----:B------:R-:W2:Y:S01]  /*0510*/  LDG.E.64 R26, desc[UR4][R28.64] ;  /* 0x000000041c1a7981 */ /* 0x000ea2000c1e1b00 */
[----:B-1----:R-:W-:-:S05]  /*0520*/  IMAD.WIDE R10, R15, 0x8, R10 ;  /* 0x000000080f0a7825 */ /* 0x002fca00078e020a */
[----:B------:R-:W2:Y:S01]  /*0530*/  LDG.E.64 R8, desc[UR4][R10.64] ;  /* 0x000000040a087981 */ /* 0x000ea2000c1e1b00 */
[----:B------:R-:W-:-:S05]  /*0540*/  IMAD.WIDE R16, R0, 0x8, R10 ;  /* 0x0000000800107825 */ /* 0x000fca00078e020a */
[----:B------:R-:W3:Y:S01]  /*0550*/  LDG.E.64 R14, desc[UR4][R16.64] ;  /* 0x00000004100e7981 */ /* 0x000ee2000c1e1b00 */
[----:B------:R-:W-:-:S03]  /*0560*/  IMAD.WIDE R20, R0, 0x8, R16 ;  /* 0x0000000800147825 */ /* 0x000fc600078e0210 */
[----:B------:R-:W3:Y:S04]  /*0570*/  LDG.E.64 R10, desc[UR4][R28.64+0x8] ;  /* 0x000008041c0a7981 */ /* 0x000ee8000c1e1b00 */
[----:B------:R-:W4:Y:S01]  /*0580*/  LDG.E.64 R18, desc[UR4][R20.64] ;  /* 0x0000000414127981 */ /* 0x000f22000c1e1b00 */
[----:B------:R-:W-:-:S03]  /*0590*/  IMAD.WIDE R22, R0, 0x8, R20 ;  /* 0x0000000800167825 */ /* 0x000fc600078e0214 */
[----:B------:R-:W4:Y:S04]  /*05a0*/  LDG.E.64 R16, desc[UR4][R28.64+0x10] ;  /* 0x000010041c107981 */ /* 0x000f28000c1e1b00 */
[----:B------:R-:W5:Y:S04]  /*05b0*/  LDG.E.64 R22, desc[UR4][R22.64] ;  /* 0x0000000416167981 */ /* 0x000f68000c1e1b00 */
[----:B------:R-:W5:Y:S01]  /*05c0*/  LDG.E.64 R20, desc[UR4][R28.64+0x18] ;  /* 0x000018041c147981 */ /* 0x000f62000c1e1b00 */
[----:B------:R-:W-:Y:S01]  /*05d0*/  IADD3 R24, PT, PT, R24, 0x4, RZ ;  /* 0x0000000418187810 */ /* 0x000fe20007ffe0ff */
[----:B--2---:R-:W-:-:S08]  /*05e0*/  DFMA R8, R26, R8, R12 ;  /* 0x000000081a08722b */ /* 0x004fd0000000000c */
[----:B---3--:R-:W-:-:S08]  /*05f0*/  DFMA R8, R10, R14, R8 ;  /* 0x0000000e0a08722b */ /* 0x008fd00000000008 */
[----:B----4-:R-:W-:-:S08]  /*0600*/  DFMA R8, R16, R18, R8 ;  /* 0x000000121008722b */ /* 0x010fd00000000008 */
[----:B-----5:R-:W-:-:S11]  /*0610*/  DFMA R12, R20, R22, R8 ;  /* 0x00000016140c722b */ /* 0x020fd60000000008 */
.L_x_4:
[----:B------:R-:W-:Y:S05]  /*0620*/  @!P1 BRA `(.L_x_1) ;  /* 0x0000000000689947 */ /* 0x000fea0003800000 */
[----:B------:R-:W0:Y:S01]  /*0630*/  LDC.64 R18, c[0x0][0x380] ;  /* 0x0000e000ff127b82 */ /* 0x000e220000000a00 */
[----:B------:R-:W-:Y:S02]  /*0640*/  ISETP.NE.AND P0, PT, R4, 0x1, PT ;  /* 0x000000010400780c */ /* 0x000fe40003f05270 */
[----:B------:R-:W-:-:S04]  /*0650*/  LOP3.LUT R5, R5, 0x1, RZ, 0xc0, !PT ;  /* 0x0000000105057812 */ /* 0x000fc800078ec0ff */
[----:B------:R-:W-:Y:S01]  /*0660*/  ISETP.NE.U32.AND P1, PT, R5, 0x1, PT ;  /* 0x000000010500780c */ /* 0x000fe20003f25070 */
[----:B------:R-:W1:Y:S06]  /*0670*/  LDC.64 R14, c[0x0][0x388] ;  /* 0x0000e200ff0e7b82 */ /* 0x000e6c0000000a00 */
[----:B------:R-:W-:Y:S01]  /*0680*/  @P0 IADD3 R17, PT, PT, R7, R24, RZ ;  /* 0x0000001807110210 */ /* 0x000fe20007ffe0ff */
[C---:B------:R-:W-:Y:S01]  /*0690*/  @P0 IMAD R21, R24.reuse, R0, R3 ;  /* 0x0000000018150224 */ /* 0x040fe200078e0203 */
[----:B------:R-:W2:Y:S08]  /*06a0*/  LDC.64 R10, c[0x0][0x380] ;  /* 0x0000e000ff0a7b82 */ /* 0x000eb00000000a00 */
[----:B------:R-:W3:Y:S01]  /*06b0*/  LDC.64 R8, c[0x0][0x388] ;  /* 0x0000e200ff087b82 */ /* 0x000ee20000000a00 */
[----:B0-----:R-:W-:Y:S01]  /*06c0*/  @P0 IMAD.WIDE R18, R17, 0x8, R18 ;  /* 0x0000000811120825 */ /* 0x001fe200078e0212 */
[----:B------:R-:W-:-:S03]  /*06d0*/  @P0 IADD3 R24, PT, PT, R24, 0x2, RZ ;  /* 0x0000000218180810 */ /* 0x000fc60007ffe0ff */
[----:B-1----:R-:W-:Y:S02]  /*06e0*/  @P0 IMAD.WIDE R20, R21, 0x8, R14 ;  /* 0x0000000815140825 */ /* 0x002fe400078e020e */
[----:B------:R-:W4:Y:S04]  /*06f0*/  @P0 LDG.E.64 R14, desc[UR4][R18.64] ;  /* 0x00000004120e0981 */ /* 0x000f28000c1e1b00 */
[----:B------:R-:W4:Y:S01]  /*0700*/  @P0 LDG.E.64 R4, desc[UR4][R20.64] ;  /* 0x0000000414040981 */ /* 0x000f22000c1e1b00 */
[----:B------:R-:W-:Y:S01]  /*0710*/  @P0 IMAD.WIDE R16, R0, 0x8, R20 ;  /* 0x0000000800100825 */ /* 0x000fe200078e0214 */
[----:B------:R-:W-:Y:S02]  /*0720*/  @!P1 IADD3 R23, PT, PT, R7, R24, RZ ;  /* 0x0000001807179210 */ /* 0x000fe40007ffe0ff */
[----:B------:R-:W5:Y:S01]  /*0730*/  @P0 LDG.E.64 R6, desc[UR4][R18.64+0x8] ;  /* 0x0000080412060981 */ /* 0x000f62000c1e1b00 */
[----:B------:R-:W-:-:S03]  /*0740*/  @!P1 IMAD R25, R24, R0, R3 ;  /* 0x0000000018199224 */ /* 0x000fc600078e0203 */
[----:B------:R-:W5:Y:S01]  /*0750*/  @P0 LDG.E.64 R16, desc[UR4][R16.64] ;  /* 0x0000000410100981 */ /* 0x000f62000c1e1b00 */
[----:B--2---:R-:W-:-:S04]  /*0760*/  @!P1 IMAD.WIDE R10, R23, 0x8, R10 ;  /* 0x00000008170a9825 */ /* 0x004fc800078e020a */
[----:B---3--:R-:W-:Y:S02]  /*0770*/  @!P1 IMAD.WIDE R8, R25, 0x8, R8 ;  /* 0x0000000819089825 */ /* 0x008fe400078e0208 */
[----:B------:R-:W2:Y:S04]  /*0780*/  @!P1 LDG.E.64 R10, desc[UR4][R10.64] ;  /* 0x000000040a0a9981 */ /* 0x000ea8000c1e1b00 */
[----:B------:R-:W2:Y:S01]  /*0790*/  @!P1 LDG.E.64 R8, desc[UR4][R8.64] ;  /* 0x0000000408089981 */ /* 0x000ea2000c1e1b00 */
[----:B----4-:R-:W-:-:S08]  /*07a0*/  @P0 DFMA R4, R14, R4, R12 ;  /* 0x000000040e04022b */ /* 0x010fd0000000000c */
[----:B-----5:R-:W-:-:S08]  /*07b0*/  @P0 DFMA R12, R6, R16, R4 ;  /* 0x00000010060c022b */ /* 0x020fd00000000004 */
[----:B--2---:R-:W-:-:S11]  /*07c0*/  @!P1 DFMA R12, R10, R8, R12 ;  /* 0x000000080a0c922b */ /* 0x004fd6000000000c */
.L_x_1:
[----:B------:R-:W0:Y:S01]  /*07d0*/  LDC.64 R4, c[0x0][0x390] ;  /* 0x0000e400ff047b82 */ /* 0x000e220000000a00 */
[----:B------:R-:W-:-:S04]  /*07e0*/  IMAD R3, R2, R0, R3 ;  /* 0x0000000002037224 */ /* 0x000fc800078e0203 */
[----:B0-----:R-:W-:-:S05]  /*07f0*/  IMAD.WIDE R2, R3, 0x8, R4 ;  /* 0x0000000803027825 */ /* 0x001fca00078e0204 */
[----:B------:R-:W-:Y:S01]  /*0800*/  STG.E.64 desc[UR4][R2.64], R12 ;  /* 0x0000000c02007986 */ /* 0x000fe2000c101b04 */
[----:B------:R-:W-:Y:S05]  /*0810*/  EXIT ;  /* 0x000000000000794d */ /* 0x000fea0003800000 */
.L_x_5:
        /* <DEDUP_REMOVED lines=14> */
.L_x_9:


//--------------------- .text._Z9subKernelPdS_S_ii --------------------------
	.section	.text._Z9subKernelPdS_S_ii,"ax",@progbits
	.align	128
        .global         _Z9subKernelPdS_S_ii
        .type           _Z9subKernelPdS_S_ii,@function
        .size           _Z9subKernelPdS_S_ii,(.L_x_10 - _Z9subKernelPdS_S_ii)
        .other          _Z9subKernelPdS_S_ii,@"STO_CUDA_ENTRY STV_DEFAULT"
_Z9subKernelPdS_S_ii:
.text._Z9subKernelPdS_S_ii:
        /* <DEDUP_REMOVED lines=15> */
[----:B------:R-:W-:-:S06]  /*00f0*/  IMAD R11, R0, UR7, R7 ;  /* 0x00000007000b7c24 */ /* 0x000fcc000f8e0207 */
[----:B------:R-:W2:Y:S08]  /*0100*/  LDC.64 R4, c[0x0][0x388] ;  /* 0x0000e200ff047b82 */ /* 0x000eb00000000a00 */
[----:B------:R-:W3:Y:S01]  /*0110*/  LDC.64 R8, c[0x0][0x390] ;  /* 0x0000e400ff087b82 */ /* 0x000ee20000000a00 */
[----:B0-----:R-:W-:-:S06]  /*0120*/  IMAD.WIDE R2, R11, 0x8, R2 ;  /* 0x000000080b027825 */ /* 0x001fcc00078e0202 */
[----:B-1----:R-:W4:Y:S01]  /*0130*/  LDG.E.64 R2, desc[UR4][R2.64] ;  /* 0x0000000402027981 */ /* 0x002f22000c1e1b00 */
[----:B--2---:R-:W-:-:S06]  /*0140*/  IMAD.WIDE R4, R11, 0x8, R4 ;  /* 0x000000080b047825 */ /* 0x004fcc00078e0204 */
[----:B------:R-:W4:Y:S01]  /*0150*/  LDG.E.64 R4, desc[UR4][R4.64] ;  /* 0x0000000404047981 */ /* 0x000f22000c1e1b00 */
[----:B---3--:R-:W-:Y:S01]  /*0160*/  IMAD.WIDE R8, R11, 0x8, R8 ;  /* 0x000000080b087825 */ /* 0x008fe200078e0208 */
[----:B----4-:R-:W-:-:S07]  /*0170*/  DADD R6, R2, -R4 ;  /* 0x0000000002067229 */ /* 0x010fce0000000804 */
[----:B------:R-:W-:Y:S01]  /*0180*/  STG.E.64 desc[UR4][R8.64], R6 ;  /* 0x0000000608007986 */ /* 0x000fe2000c101b04 */
[----:B------:R-:W-:Y:S05]  /*0190*/  EXIT ;  /* 0x000000000000794d */ /* 0x000fea0003800000 */
.L_x_6:
        /* <DEDUP_REMOVED lines=14> */
.L_x_10:


//--------------------- .text._Z9addKernelPdS_S_ii --------------------------
	.section	.text._Z9addKernelPdS_S_ii,"ax",@progbits
	.align	128
        .global         _Z9addKernelPdS_S_ii
        .type           _Z9addKernelPdS_S_ii,@function
        .size           _Z9addKernelPdS_S_ii,(.L_x_11 - _Z9addKernelPdS_S_ii)
        .other          _Z9addKernelPdS_S_ii,@"STO_CUDA_ENTRY STV_DEFAULT"
_Z9addKernelPdS_S_ii:
.text._Z9addKernelPdS_S_ii:
        /* <DEDUP_REMOVED lines=23> */
[----:B----4-:R-:W-:-:S07]  /*0170*/  DADD R6, R2, R4 ;  /* 0x0000000002067229 */ /* 0x010fce0000000004 */
[----:B------:R-:W-:Y:S01]  /*0180*/  STG.E.64 desc[UR4][R8.64], R6 ;  /* 0x0000000608007986 */ /* 0x000fe2000c101b04 */
[----:B------:R-:W-:Y:S05]  /*0190*/  EXIT ;  /* 0x000000000000794d */ /* 0x000fea0003800000 */
.L_x_7:
        /* <DEDUP_REMOVED lines=14> */
.L_x_11:


//--------------------- .nv.shared.reserved.0     --------------------------
	.section	.nv.shared.reserved.0,"aw",@nobits
	.weak		__nv_reservedSMEM_offset_0_alias
	.size		__nv_reservedSMEM_offset_0_alias, 0, 64
	.other		__nv_reservedSMEM_offset_0_alias,@"STO_CUDA_RESERVED_SHARED STV_DEFAULT"
__nv_reservedSMEM_offset_0_alias:
	.zero		0
	.zero		64


//--------------------- .nv.constant0._Z15transposeKernelPdS_ii --------------------------
	.section	.nv.constant0._Z15transposeKernelPdS_ii,"a",@progbits
	.sectionflags	@""
	.align	4
.nv.constant0._Z15transposeKernelPdS_ii:
	.zero		920


//--------------------- .nv.constant0._Z9mulKernelPdS_S_iii --------------------------
	.section	.nv.constant0._Z9mulKernelPdS_S_iii,"a",@progbits
	.sectionflags	@""
	.align	4
.nv.constant0._Z9mulKernelPdS_S_iii:
	.zero		932


//--------------------- .nv.constant0._Z9subKernelPdS_S_ii --------------------------
	.section	.nv.constant0._Z9subKernelPdS_S_ii,"a",@progbits
	.sectionflags	@""
	.align	4
.nv.constant0._Z9subKernelPdS_S_ii:
	.zero		928


//--------------------- .nv.constant0._Z9addKernelPdS_S_ii --------------------------
	.section	.nv.constant0._Z9addKernelPdS_S_ii,"a",@progbits
	.sectionflags	@""
	.align	4
.nv.constant0._Z9addKernelPdS_S_ii:
	.zero		928


//--------------------- SYMBOLS --------------------------

	.type		.nv.reservedSmem.offset0,@object
	.size		.nv.reservedSmem.offset0,0x4
